//
// Generated by NVIDIA NVVM Compiler
//
// Compiler Build ID: CL-36424714
// Cuda compilation tools, release 13.0, V13.0.88
// Based on NVVM 20.0.0
//

.version 9.0
.target sm_100
.address_size 64

	// .globl	compute
.global .align 4 .u32 bobRank;
// shrRank has been demoted

.visible .entry compute(
	.param .u64 .ptr .align 1 compute_param_0,
	.param .u64 .ptr .align 1 compute_param_1,
	.param .u32 compute_param_2
)
{
	.reg .pred 	%p<55>;
	.reg .b32 	%r<35>;
	.reg .b64 	%rd<23>;
	.reg .b64 	%fd<209>;
	// demoted variable
	.shared .align 8 .b8 shrRank[8192];
	ld.param.u64 	%rd8, [compute_param_0];
	ld.param.u64 	%rd9, [compute_param_1];
	ld.param.u32 	%r21, [compute_param_2];
	cvta.to.global.u64 	%rd1, %rd8;
	cvta.to.global.u64 	%rd2, %rd9;
	mov.u32 	%r1, %tid.x;
	mov.u32 	%r2, %ctaid.x;
	mul.wide.u32 	%rd10, %r2, 16;
	add.s64 	%rd3, %rd2, %rd10;
	mov.b32 	%r22, 0;
	st.global.v2.u32 	[%rd3], {%r22, %r22};
	mov.b64 	%rd11, 0;
	st.global.u64 	[%rd3+8], %rd11;
	mul.wide.u32 	%rd12, %r2, 24;
	add.s64 	%rd13, %rd1, %rd12;
	ld.global.f64 	%fd1, [%rd13];
	ld.global.f64 	%fd2, [%rd13+8];
	ld.global.f64 	%fd3, [%rd13+16];
	add.s32 	%r30, %r2, 1;
	setp.ge.s32 	%p1, %r30, %r21;
	mov.f64 	%fd207, 0d0000000000000000;
	@%p1 bra 	$L__BB0_62;
	shl.b32 	%r23, %r1, 3;
	mov.u32 	%r24, shrRank;
	add.s32 	%r4, %r24, %r23;
	not.b32 	%r25, %r1;
	add.s32 	%r5, %r21, %r25;
	and.b32  	%r6, %r5, 3072;
	mul.wide.u32 	%rd14, %r1, 24;
	add.s64 	%rd4, %rd1, %rd14;
	or.b32  	%r7, %r1, 1024;
	or.b32  	%r8, %r1, 2048;
	or.b32  	%r9, %r1, 3072;
$L__BB0_2:
	setp.ge.u32 	%p2, %r1, %r21;
	mov.b64 	%rd15, 0;
	st.shared.u64 	[%r4], %rd15;
	mul.wide.u32 	%rd16, %r30, 24;
	add.s64 	%rd17, %rd1, %rd16;
	ld.global.f64 	%fd4, [%rd17];
	ld.global.f64 	%fd5, [%rd17+8];
	ld.global.f64 	%fd6, [%rd17+16];
	@%p2 bra 	$L__BB0_37;
	setp.eq.s32 	%p3, %r6, 3072;
	mov.f64 	%fd203, 0d0000000000000000;
	mov.u32 	%r31, %r1;
	@%p3 bra 	$L__BB0_18;
	setp.eq.s32 	%p4, %r1, %r2;
	setp.eq.s32 	%p5, %r1, %r30;
	or.pred  	%p6, %p5, %p4;
	mov.f64 	%fd203, 0d0000000000000000;
	@%p6 bra 	$L__BB0_8;
	ld.global.f64 	%fd49, [%rd4];
	sub.f64 	%fd50, %fd49, %fd1;
	abs.f64 	%fd51, %fd50;
	ld.global.f64 	%fd52, [%rd4+8];
	sub.f64 	%fd53, %fd52, %fd2;
	abs.f64 	%fd54, %fd53;
	add.f64 	%fd55, %fd51, %fd54;
	ld.global.f64 	%fd56, [%rd4+16];
	sub.f64 	%fd57, %fd56, %fd3;
	abs.f64 	%fd58, %fd57;
	add.f64 	%fd7, %fd55, %fd58;
	sub.f64 	%fd59, %fd49, %fd4;
	abs.f64 	%fd60, %fd59;
	sub.f64 	%fd61, %fd52, %fd5;
	abs.f64 	%fd62, %fd61;
	add.f64 	%fd63, %fd60, %fd62;
	sub.f64 	%fd64, %fd56, %fd6;
	abs.f64 	%fd65, %fd64;
	add.f64 	%fd203, %fd63, %fd65;
	setp.lt.f64 	%p7, %fd7, %fd203;
	@%p7 bra 	$L__BB0_7;
	st.shared.f64 	[%r4], %fd203;
	bra.uni 	$L__BB0_8;
$L__BB0_7:
	st.shared.f64 	[%r4], %fd7;
	mov.f64 	%fd203, %fd7;
$L__BB0_8:
	setp.eq.s32 	%p8, %r6, 0;
	mov.u32 	%r31, %r7;
	@%p8 bra 	$L__BB0_18;
	setp.eq.s32 	%p9, %r7, %r2;
	setp.eq.s32 	%p10, %r7, %r30;
	or.pred  	%p11, %p10, %p9;
	@%p11 bra 	$L__BB0_13;
	ld.global.f64 	%fd66, [%rd4+24576];
	sub.f64 	%fd67, %fd66, %fd1;
	abs.f64 	%fd68, %fd67;
	ld.global.f64 	%fd69, [%rd4+24584];
	sub.f64 	%fd70, %fd69, %fd2;
	abs.f64 	%fd71, %fd70;
	add.f64 	%fd72, %fd68, %fd71;
	ld.global.f64 	%fd73, [%rd4+24592];
	sub.f64 	%fd74, %fd73, %fd3;
	abs.f64 	%fd75, %fd74;
	add.f64 	%fd10, %fd72, %fd75;
	sub.f64 	%fd76, %fd66, %fd4;
	abs.f64 	%fd77, %fd76;
	sub.f64 	%fd78, %fd69, %fd5;
	abs.f64 	%fd79, %fd78;
	add.f64 	%fd80, %fd77, %fd79;
	sub.f64 	%fd81, %fd73, %fd6;
	abs.f64 	%fd82, %fd81;
	add.f64 	%fd11, %fd80, %fd82;
	setp.lt.f64 	%p12, %fd10, %fd11;
	@%p12 bra 	$L__BB0_12;
	add.f64 	%fd203, %fd11, %fd203;
	st.shared.f64 	[%r4], %fd203;
	bra.uni 	$L__BB0_13;
$L__BB0_12:
	add.f64 	%fd203, %fd10, %fd203;
	st.shared.f64 	[%r4], %fd203;
$L__BB0_13:
	setp.eq.s32 	%p13, %r6, 1024;
	mov.u32 	%r31, %r8;
	@%p13 bra 	$L__BB0_18;
	setp.eq.s32 	%p14, %r8, %r2;
	setp.eq.s32 	%p15, %r8, %r30;
	or.pred  	%p16, %p15, %p14;
	mov.u32 	%r31, %r9;
	@%p16 bra 	$L__BB0_18;
	ld.global.f64 	%fd83, [%rd4+49152];
	sub.f64 	%fd84, %fd83, %fd1;
	abs.f64 	%fd85, %fd84;
	ld.global.f64 	%fd86, [%rd4+49160];
	sub.f64 	%fd87, %fd86, %fd2;
	abs.f64 	%fd88, %fd87;
	add.f64 	%fd89, %fd85, %fd88;
	ld.global.f64 	%fd90, [%rd4+49168];
	sub.f64 	%fd91, %fd90, %fd3;
	abs.f64 	%fd92, %fd91;
	add.f64 	%fd15, %fd89, %fd92;
	sub.f64 	%fd93, %fd83, %fd4;
	abs.f64 	%fd94, %fd93;
	sub.f64 	%fd95, %fd86, %fd5;
	abs.f64 	%fd96, %fd95;
	add.f64 	%fd97, %fd94, %fd96;
	sub.f64 	%fd98, %fd90, %fd6;
	abs.f64 	%fd99, %fd98;
	add.f64 	%fd16, %fd97, %fd99;
	setp.lt.f64 	%p17, %fd15, %fd16;
	@%p17 bra 	$L__BB0_17;
	add.f64 	%fd203, %fd16, %fd203;
	st.shared.f64 	[%r4], %fd203;
	mov.u32 	%r31, %r9;
	bra.uni 	$L__BB0_18;
$L__BB0_17:
	add.f64 	%fd203, %fd15, %fd203;
	st.shared.f64 	[%r4], %fd203;
	mov.u32 	%r31, %r9;
$L__BB0_18:
	setp.lt.u32 	%p18, %r5, 3072;
	@%p18 bra 	$L__BB0_37;
	sub.s32 	%r32, %r31, %r30;
	mul.wide.u32 	%rd18, %r31, 24;
	add.s64 	%rd19, %rd1, %rd18;
	add.s64 	%rd22, %rd19, 49152;
$L__BB0_20:
	setp.eq.s32 	%p19, %r32, 0;
	setp.eq.s32 	%p20, %r31, %r2;
	or.pred  	%p21, %p19, %p20;
	@%p21 bra 	$L__BB0_24;
	ld.global.f64 	%fd100, [%rd22+-49152];
	sub.f64 	%fd101, %fd100, %fd1;
	abs.f64 	%fd102, %fd101;
	ld.global.f64 	%fd103, [%rd22+-49144];
	sub.f64 	%fd104, %fd103, %fd2;
	abs.f64 	%fd105, %fd104;
	add.f64 	%fd106, %fd102, %fd105;
	ld.global.f64 	%fd107, [%rd22+-49136];
	sub.f64 	%fd108, %fd107, %fd3;
	abs.f64 	%fd109, %fd108;
	add.f64 	%fd21, %fd106, %fd109;
	sub.f64 	%fd110, %fd100, %fd4;
	abs.f64 	%fd111, %fd110;
	sub.f64 	%fd112, %fd103, %fd5;
	abs.f64 	%fd113, %fd112;
	add.f64 	%fd114, %fd111, %fd113;
	sub.f64 	%fd115, %fd107, %fd6;
	abs.f64 	%fd116, %fd115;
	add.f64 	%fd22, %fd114, %fd116;
	setp.geu.f64 	%p22, %fd21, %fd22;
	@%p22 bra 	$L__BB0_23;
	add.f64 	%fd203, %fd21, %fd203;
	st.shared.f64 	[%r4], %fd203;
	bra.uni 	$L__BB0_24;
$L__BB0_23:
	add.f64 	%fd203, %fd22, %fd203;
	st.shared.f64 	[%r4], %fd203;
$L__BB0_24:
	add.s32 	%r26, %r31, 1024;
	setp.eq.s32 	%p23, %r26, %r30;
	setp.eq.s32 	%p24, %r26, %r2;
	or.pred  	%p25, %p23, %p24;
	@%p25 bra 	$L__BB0_28;
	ld.global.f64 	%fd117, [%rd22+-24576];
	sub.f64 	%fd118, %fd117, %fd1;
	abs.f64 	%fd119, %fd118;
	ld.global.f64 	%fd120, [%rd22+-24568];
	sub.f64 	%fd121, %fd120, %fd2;
	abs.f64 	%fd122, %fd121;
	add.f64 	%fd123, %fd119, %fd122;
	ld.global.f64 	%fd124, [%rd22+-24560];
	sub.f64 	%fd125, %fd124, %fd3;
	abs.f64 	%fd126, %fd125;
	add.f64 	%fd26, %fd123, %fd126;
	sub.f64 	%fd127, %fd117, %fd4;
	abs.f64 	%fd128, %fd127;
	sub.f64 	%fd129, %fd120, %fd5;
	abs.f64 	%fd130, %fd129;
	add.f64 	%fd131, %fd128, %fd130;
	sub.f64 	%fd132, %fd124, %fd6;
	abs.f64 	%fd133, %fd132;
	add.f64 	%fd27, %fd131, %fd133;
	setp.lt.f64 	%p26, %fd26, %fd27;
	@%p26 bra 	$L__BB0_27;
	add.f64 	%fd203, %fd27, %fd203;
	st.shared.f64 	[%r4], %fd203;
	bra.uni 	$L__BB0_28;
$L__BB0_27:
	add.f64 	%fd203, %fd26, %fd203;
	st.shared.f64 	[%r4], %fd203;
$L__BB0_28:
	add.s32 	%r27, %r31, 2048;
	setp.eq.s32 	%p27, %r27, %r30;
	setp.eq.s32 	%p28, %r27, %r2;
	or.pred  	%p29, %p27, %p28;
	@%p29 bra 	$L__BB0_32;
	ld.global.f64 	%fd134, [%rd22];
	sub.f64 	%fd135, %fd134, %fd1;
	abs.f64 	%fd136, %fd135;
	ld.global.f64 	%fd137, [%rd22+8];
	sub.f64 	%fd138, %fd137, %fd2;
	abs.f64 	%fd139, %fd138;
	add.f64 	%fd140, %fd136, %fd139;
	ld.global.f64 	%fd141, [%rd22+16];
	sub.f64 	%fd142, %fd141, %fd3;
	abs.f64 	%fd143, %fd142;
	add.f64 	%fd31, %fd140, %fd143;
	sub.f64 	%fd144, %fd134, %fd4;
	abs.f64 	%fd145, %fd144;
	sub.f64 	%fd146, %fd137, %fd5;
	abs.f64 	%fd147, %fd146;
	add.f64 	%fd148, %fd145, %fd147;
	sub.f64 	%fd149, %fd141, %fd6;
	abs.f64 	%fd150, %fd149;
	add.f64 	%fd32, %fd148, %fd150;
	setp.lt.f64 	%p30, %fd31, %fd32;
	@%p30 bra 	$L__BB0_31;
	add.f64 	%fd203, %fd32, %fd203;
	st.shared.f64 	[%r4], %fd203;
	bra.uni 	$L__BB0_32;
$L__BB0_31:
	add.f64 	%fd203, %fd31, %fd203;
	st.shared.f64 	[%r4], %fd203;
$L__BB0_32:
	add.s32 	%r28, %r31, 3072;
	setp.eq.s32 	%p31, %r28, %r30;
	setp.eq.s32 	%p32, %r28, %r2;
	or.pred  	%p33, %p31, %p32;
	@%p33 bra 	$L__BB0_36;
	ld.global.f64 	%fd151, [%rd22+24576];
	sub.f64 	%fd152, %fd151, %fd1;
	abs.f64 	%fd153, %fd152;
	ld.global.f64 	%fd154, [%rd22+24584];
	sub.f64 	%fd155, %fd154, %fd2;
	abs.f64 	%fd156, %fd155;
	add.f64 	%fd157, %fd153, %fd156;
	ld.global.f64 	%fd158, [%rd22+24592];
	sub.f64 	%fd159, %fd158, %fd3;
	abs.f64 	%fd160, %fd159;
	add.f64 	%fd36, %fd157, %fd160;
	sub.f64 	%fd161, %fd151, %fd4;
	abs.f64 	%fd162, %fd161;
	sub.f64 	%fd163, %fd154, %fd5;
	abs.f64 	%fd164, %fd163;
	add.f64 	%fd165, %fd162, %fd164;
	sub.f64 	%fd166, %fd158, %fd6;
	abs.f64 	%fd167, %fd166;
	add.f64 	%fd37, %fd165, %fd167;
	setp.lt.f64 	%p34, %fd36, %fd37;
	@%p34 bra 	$L__BB0_35;
	add.f64 	%fd203, %fd37, %fd203;
	st.shared.f64 	[%r4], %fd203;
	bra.uni 	$L__BB0_36;
$L__BB0_35:
	add.f64 	%fd203, %fd36, %fd203;
	st.shared.f64 	[%r4], %fd203;
$L__BB0_36:
	add.s32 	%r31, %r31, 4096;
	add.s32 	%r32, %r32, 4096;
	add.s64 	%rd22, %rd22, 98304;
	setp.lt.s32 	%p35, %r31, %r21;
	@%p35 bra 	$L__BB0_20;
$L__BB0_37:
	setp.gt.u32 	%p36, %r1, 511;
	bar.sync 	0;
	@%p36 bra 	$L__BB0_39;
	ld.shared.f64 	%fd168, [%r4];
	ld.shared.f64 	%fd169, [%r4+4096];
	add.f64 	%fd170, %fd168, %fd169;
	st.shared.f64 	[%r4], %fd170;
$L__BB0_39:
	setp.gt.u32 	%p37, %r1, 255;
	bar.sync 	0;
	@%p37 bra 	$L__BB0_41;
	ld.shared.f64 	%fd171, [%r4];
	ld.shared.f64 	%fd172, [%r4+2048];
	add.f64 	%fd173, %fd171, %fd172;
	st.shared.f64 	[%r4], %fd173;
$L__BB0_41:
	setp.gt.u32 	%p38, %r1, 127;
	bar.sync 	0;
	@%p38 bra 	$L__BB0_43;
	ld.shared.f64 	%fd174, [%r4];
	ld.shared.f64 	%fd175, [%r4+1024];
	add.f64 	%fd176, %fd174, %fd175;
	st.shared.f64 	[%r4], %fd176;
$L__BB0_43:
	setp.gt.u32 	%p39, %r1, 63;
	bar.sync 	0;
	@%p39 bra 	$L__BB0_45;
	ld.shared.f64 	%fd177, [%r4];
	ld.shared.f64 	%fd178, [%r4+512];
	add.f64 	%fd179, %fd177, %fd178;
	st.shared.f64 	[%r4], %fd179;
$L__BB0_45:
	setp.gt.u32 	%p40, %r1, 31;
	bar.sync 	0;
	@%p40 bra 	$L__BB0_47;
	ld.shared.f64 	%fd180, [%r4];
	ld.shared.f64 	%fd181, [%r4+256];
	add.f64 	%fd182, %fd180, %fd181;
	st.shared.f64 	[%r4], %fd182;
$L__BB0_47:
	setp.gt.u32 	%p41, %r1, 15;
	bar.sync 	0;
	@%p41 bra 	$L__BB0_49;
	ld.shared.f64 	%fd183, [%r4];
	ld.shared.f64 	%fd184, [%r4+128];
	add.f64 	%fd185, %fd183, %fd184;
	st.shared.f64 	[%r4], %fd185;
$L__BB0_49:
	setp.gt.u32 	%p42, %r1, 7;
	bar.sync 	0;
	@%p42 bra 	$L__BB0_51;
	ld.shared.f64 	%fd186, [%r4];
	ld.shared.f64 	%fd187, [%r4+64];
	add.f64 	%fd188, %fd186, %fd187;
	st.shared.f64 	[%r4], %fd188;
$L__BB0_51:
	setp.gt.u32 	%p43, %r1, 3;
	bar.sync 	0;
	@%p43 bra 	$L__BB0_53;
	ld.shared.f64 	%fd189, [%r4];
	ld.shared.f64 	%fd190, [%r4+32];
	add.f64 	%fd191, %fd189, %fd190;
	st.shared.f64 	[%r4], %fd191;
$L__BB0_53:
	setp.gt.u32 	%p44, %r1, 1;
	bar.sync 	0;
	@%p44 bra 	$L__BB0_55;
	ld.shared.f64 	%fd192, [%r4];
	ld.shared.f64 	%fd193, [%r4+16];
	add.f64 	%fd194, %fd192, %fd193;
	st.shared.f64 	[%r4], %fd194;
$L__BB0_55:
	setp.ne.s32 	%p45, %r1, 0;
	bar.sync 	0;
	@%p45 bra 	$L__BB0_57;
	ld.shared.f64 	%fd195, [%r4];
	ld.shared.f64 	%fd196, [shrRank+8];
	add.f64 	%fd197, %fd195, %fd196;
	st.shared.f64 	[%r4], %fd197;
$L__BB0_57:
	bar.sync 	0;
	ld.global.f64 	%fd207, [%rd3+8];
	setp.neu.f64 	%p46, %fd207, 0d0000000000000000;
	@%p46 bra 	$L__BB0_59;
	ld.shared.f64 	%fd207, [shrRank];
	st.global.f64 	[%rd3+8], %fd207;
	st.global.v2.u32 	[%rd3], {%r2, %r30};
	bra.uni 	$L__BB0_61;
$L__BB0_59:
	ld.shared.f64 	%fd43, [shrRank];
	setp.geu.f64 	%p47, %fd43, %fd207;
	@%p47 bra 	$L__BB0_61;
	st.global.f64 	[%rd3+8], %fd43;
	st.global.v2.u32 	[%rd3], {%r2, %r30};
	mov.f64 	%fd207, %fd43;
$L__BB0_61:
	add.s32 	%r30, %r30, 1;
	setp.ne.s32 	%p48, %r30, %r21;
	@%p48 bra 	$L__BB0_2;
$L__BB0_62:
	setp.ne.s32 	%p49, %r1, 0;
	setp.eq.f64 	%p50, %fd207, 0d0000000000000000;
	or.pred  	%p51, %p49, %p50;
	@%p51 bra 	$L__BB0_66;
$L__BB0_63:
	ld.global.u32 	%r18, [bobRank];
	setp.eq.s32 	%p52, %r18, -1;
	mov.u32 	%r34, %r2;
	@%p52 bra 	$L__BB0_65;
	mul.wide.s32 	%rd20, %r18, 16;
	add.s64 	%rd21, %rd2, %rd20;
	ld.global.f64 	%fd198, [%rd21+8];
	setp.lt.f64 	%p53, %fd207, %fd198;
	selp.b32 	%r34, %r2, %r18, %p53;
$L__BB0_65:
	atom.relaxed.global.cas.b32 	%r29, [bobRank], %r18, %r34;
	setp.ne.s32 	%p54, %r29, %r18;
	@%p54 bra 	$L__BB0_63;
$L__BB0_66:
	ret;

}


// ===== COMPILED SASS (sm_100) =====

	.target	sm_100

	.elftype	@"ET_EXEC"


//--------------------- .note.nv.tkinfo           --------------------------
	.section	.note.nv.tkinfo,"",@"SHT_NOTE"
	.sectionflags	@"SHF_NOTE_NV_TKINFO"
	.tkinfo
        /*0018*/ 	.word	0x00000002
        /*0030*/ 	.string	""
        /*0030*/ 	.string	"ptxas"
        /*0030*/ 	.string	"Cuda compilation tools, release 13.0, V13.0.88"
        /*0030*/ 	.string	"Build cuda_13.0.r13.0/compiler.36424714_0"
        /*0030*/ 	.string	"-arch sm_100 -m 64 "



//--------------------- .note.nv.cuinfo           --------------------------
	.section	.note.nv.cuinfo,"",@"SHT_NOTE"
	.sectionflags	@"SHF_NOTE_NV_CUINFO"
        /*0018*/ 	.short	0x0002
        /*001a*/ 	.short	0x0064
        /*001c*/ 	.short	0x0082
	.zero		2


//--------------------- .nv.info                  --------------------------
	.section	.nv.info,"",@"SHT_CUDA_INFO"
	.align	4


	//----- nvinfo : EIATTR_REGCOUNT
	.align		4
        /*0000*/ 	.byte	0x04, 0x2f
        /*0002*/ 	.short	(.L_2 - .L_1)
	.align		4
.L_1:
        /*0004*/ 	.word	index@(compute)
        /*0008*/ 	.word	0x0000001e


	//----- nvinfo : EIATTR_FRAME_SIZE
	.align		4
.L_2:
        /*000c*/ 	.byte	0x04, 0x11
        /*000e*/ 	.short	(.L_4 - .L_3)
	.align		4
.L_3:
        /*0010*/ 	.word	index@(compute)
        /*0014*/ 	.word	0x00000000


	//----- nvinfo : EIATTR_MIN_STACK_SIZE
	.align		4
.L_4:
        /*0018*/ 	.byte	0x04, 0x12
        /*001a*/ 	.short	(.L_6 - .L_5)
	.align		4
.L_5:
        /*001c*/ 	.word	index@(compute)
        /*0020*/ 	.word	0x00000000
.L_6:


//--------------------- .nv.compat                --------------------------
	.section	.nv.compat,"",@"SHT_CUDA_COMPAT_INFO"
	.align	4
        /*0000*/ 	.byte	0x02, 0x09, 0x00, 0x00, 0x02, 0x02, 0x01, 0x00, 0x02, 0x05, 0x05, 0x00, 0x03, 0x07, 0x01, 0x01
        /*0010*/ 	.byte	0x02, 0x03, 0x00, 0x00, 0x02, 0x06, 0x01, 0x00, 0x04, 0x0b, 0x08, 0x00, 0x01, 0x00, 0x00, 0x00
        /*0020*/ 	.byte	0x00, 0x00, 0x00, 0x00


//--------------------- .nv.info.compute          --------------------------
	.section	.nv.info.compute,"",@"SHT_CUDA_INFO"
	.sectionflags	@""
	.align	4


	//----- nvinfo : EIATTR_CUDA_API_VERSION
	.align		4
        /*0000*/ 	.byte	0x04, 0x37
        /*0002*/ 	.short	(.L_8 - .L_7)
.L_7:
        /*0004*/ 	.word	0x00000082


	//----- nvinfo : EIATTR_KPARAM_INFO
	.align		4
.L_8:
        /*0008*/ 	.byte	0x04, 0x17
        /*000a*/ 	.short	(.L_10 - .L_9)
.L_9:
        /*000c*/ 	.word	0x00000000
        /*0010*/ 	.short	0x0002
        /*0012*/ 	.short	0x0010
        /*0014*/ 	.byte	0x00, 0xf0, 0x11, 0x00


	//----- nvinfo : EIATTR_KPARAM_INFO
	.align		4
.L_10:
        /*0018*/ 	.byte	0x04, 0x17
        /*001a*/ 	.short	(.L_12 - .L_11)
.L_11:
        /*001c*/ 	.word	0x00000000
        /*0020*/ 	.short	0x0001
        /*0022*/ 	.short	0x0008
        /*0024*/ 	.byte	0x00, 0xf5, 0x21, 0x00


	//----- nvinfo : EIATTR_KPARAM_INFO
	.align		4
.L_12:
        /*0028*/ 	.byte	0x04, 0x17
        /*002a*/ 	.short	(.L_14 - .L_13)
.L_13:
        /*002c*/ 	.word	0x00000000
        /*0030*/ 	.short	0x0000
        /*0032*/ 	.short	0x0000
        /*0034*/ 	.byte	0x00, 0xf5, 0x21, 0x00


	//----- nvinfo : EIATTR_SPARSE_MMA_MASK
	.align		4
.L_14:
        /*0038*/ 	.byte	0x03, 0x50
        /*003a*/ 	.short	0x0000


	//----- nvinfo : EIATTR_MAXREG_COUNT
	.align		4
        /*003c*/ 	.byte	0x03, 0x1b
        /*003e*/ 	.short	0x00ff


	//----- nvinfo : EIATTR_NUM_BARRIERS
	.align		4
        /*0040*/ 	.byte	0x02, 0x4c
        /*0042*/ 	.byte	0x01
	.zero		1


	//----- nvinfo : EIATTR_MERCURY_ISA_VERSION
	.align		4
        /*0044*/ 	.byte	0x03, 0x5f
        /*0046*/ 	.short	0x0101


	//----- nvinfo : EIATTR_VRC_CTA_INIT_COUNT
	.align		4
        /*0048*/ 	.byte	0x02, 0x4a
	.zero		1
	.zero		1


	//----- nvinfo : EIATTR_EXIT_INSTR_OFFSETS
	.align		4
        /*004c*/ 	.byte	0x04, 0x1c
        /*004e*/ 	.short	(.L_16 - .L_15)


	//   ....[0]....
.L_15:
        /*0050*/ 	.word	0x00001540


	//   ....[1]....
        /*0054*/ 	.word	0x00001630


	//----- nvinfo : EIATTR_CRS_STACK_SIZE
	.align		4
.L_16:
        /*0058*/ 	.byte	0x04, 0x1e
        /*005a*/ 	.short	(.L_18 - .L_17)
.L_17:
        /*005c*/ 	.word	0x00000000


	//----- nvinfo : EIATTR_CBANK_PARAM_SIZE
	.align		4
.L_18:
        /*0060*/ 	.byte	0x03, 0x19
        /*0062*/ 	.short	0x0014


	//----- nvinfo : EIATTR_PARAM_CBANK
	.align		4
        /*0064*/ 	.byte	0x04, 0x0a
        /*0066*/ 	.short	(.L_20 - .L_19)
	.align		4
.L_19:
        /*0068*/ 	.word	index@(.nv.constant0.compute)
        /*006c*/ 	.short	0x0380
        /*006e*/ 	.short	0x0014


	//----- nvinfo : EIATTR_SW_WAR
	.align		4
.L_20:
        /*0070*/ 	.byte	0x04, 0x36
        /*0072*/ 	.short	(.L_22 - .L_21)
.L_21:
        /*0074*/ 	.word	0x00000008
.L_22:


//--------------------- .nv.callgraph             --------------------------
	.section	.nv.callgraph,"",@"SHT_CUDA_CALLGRAPH"
	.align	4
	.sectionentsize	8
	.align		4
        /*0000*/ 	.word	0x00000000
	.align		4
        /*0004*/ 	.word	0xffffffff
	.align		4
        /*0008*/ 	.word	0x00000000
	.align		4
        /*000c*/ 	.word	0xfffffffe
	.align		4
        /*0010*/ 	.word	0x00000000
	.align		4
        /*0014*/ 	.word	0xfffffffd
	.align		4
        /*0018*/ 	.word	0x00000000
	.align		4
        /*001c*/ 	.word	0xfffffffc


//--------------------- .nv.constant4             --------------------------
	.section	.nv.constant4,"a",@progbits
	.align	8
	.align		8
.nv.constant4:
        /*0000*/ 	.dword	bobRank


//--------------------- .text.compute             --------------------------
	.section	.text.compute,"ax",@progbits
	.align	128
        .global         compute
        .type           compute,@function
        .size           compute,(.L_x_24 - compute)
        .other          compute,@"STO_CUDA_ENTRY STV_DEFAULT"
compute:
.text.compute:
[----:B------:R-:W-:Y:S01]  /*0000*/  LDC R1, c[0x0][0x37c] ;  /* 0x0000df00ff017b82 */ /* 0x000fe20000000800 */
[----:B------:R-:W0:Y:S07]  /*0010*/  S2R R12, SR_CTAID.X ;  /* 0x00000000000c7919 */ /* 0x000e2e0000002500 */
[----:B------:R-:W0:Y:S01]  /*0020*/  LDC.64 R2, c[0x0][0x388] ;  /* 0x0000e200ff027b82 */ /* 0x000e220000000a00 */
[----:B------:R-:W1:Y:S01]  /*0030*/  LDCU.64 UR12, c[0x0][0x358] ;  /* 0x00006b00ff0c77ac */ /* 0x000e620008000a00 */
[----:B------:R-:W-:Y:S01]  /*0040*/  CS2R R4, SRZ ;  /* 0x0000000000047805 */ /* 0x000fe2000001ff00 */
[----:B------:R-:W2:Y:S01]  /*0050*/  S2R R9, SR_TID.X ;  /* 0x0000000000097919 */ /* 0x000ea20000002100 */
[----:B------:R-:W3:Y:S04]  /*0060*/  LDCU UR4, c[0x0][0x390] ;  /* 0x00007200ff0477ac */ /* 0x000ee80008000800 */
[----:B------:R-:W4:Y:S01]  /*0070*/  LDC.64 R10, c[0x0][0x380] ;  /* 0x0000e000ff0a7b82 */ /* 0x000f220000000a00 */
[----:B0-----:R-:W-:-:S04]  /*0080*/  IMAD.WIDE.U32 R2, R12, 0x10, R2 ;  /* 0x000000100c027825 */ /* 0x001fc800078e0002 */
[----:B------:R-:W-:Y:S01]  /*0090*/  VIADD R13, R12, 0x1 ;  /* 0x000000010c0d7836 */ /* 0x000fe20000000000 */
[----:B-1----:R0:W-:Y:S04]  /*00a0*/  STG.E.64 desc[UR12][R2.64], RZ ;  /* 0x000000ff02007986 */ /* 0x0021e8000c101b0c */
[----:B------:R0:W-:Y:S01]  /*00b0*/  STG.E.64 desc[UR12][R2.64+0x8], RZ ;  /* 0x000008ff02007986 */ /* 0x0001e2000c101b0c */
[----:B---3--:R-:W-:-:S13]  /*00c0*/  ISETP.GE.AND P0, PT, R13, UR4, PT ;  /* 0x000000040d007c0c */ /* 0x008fda000bf06270 */
[----:B0-2-4-:R-:W-:Y:S05]  /*00d0*/  @P0 BRA `(.L_x_0) ;  /* 0x00000014000c0947 */ /* 0x015fea0003800000 */
[--C-:B------:R-:W-:Y:S01]  /*00e0*/  IMAD.WIDE.U32 R2, R12, 0x18, R10.reuse ;  /* 0x000000180c027825 */ /* 0x100fe200078e000a */
[----:B------:R-:W0:Y:S01]  /*00f0*/  S2UR UR5, SR_CgaCtaId ;  /* 0x00000000000579c3 */ /* 0x000e220000008800 */
[----:B------:R-:W1:Y:S03]  /*0100*/  LDCU UR14, c[0x0][0x390] ;  /* 0x00007200ff0e77ac */ /* 0x000e660008000800 */
[----:B------:R-:W2:Y:S04]  /*0110*/  LDG.E.64 R14, desc[UR12][R2.64] ;  /* 0x0000000c020e7981 */ /* 0x000ea8000c1e1b00 */
[----:B------:R-:W3:Y:S04]  /*0120*/  LDG.E.64 R4, desc[UR12][R2.64+0x8] ;  /* 0x0000080c02047981 */ /* 0x000ee8000c1e1b00 */
[----:B------:R-:W4:Y:S01]  /*0130*/  LDG.E.64 R6, desc[UR12][R2.64+0x10] ;  /* 0x0000100c02067981 */ /* 0x000f22000c1e1b00 */
[----:B------:R-:W-:Y:S01]  /*0140*/  UMOV UR4, 0x400 ;  /* 0x0000040000047882 */ /* 0x000fe20000000000 */
[----:B------:R-:W-:Y:S01]  /*0150*/  BSSY.RECONVERGENT B2, `(.L_x_0) ;  /* 0x000013b000027945 */ /* 0x000fe20003800200 */
[----:B------:R-:W-:Y:S01]  /*0160*/  IMAD.WIDE.U32 R10, R9, 0x18, R10 ;  /* 0x00000018090a7825 */ /* 0x000fe200078e000a */
[----:B0-----:R-:W-:-:S06]  /*0170*/  ULEA UR4, UR5, UR4, 0x18 ;  /* 0x0000000405047291 */ /* 0x001fcc000f8ec0ff */
[----:B------:R-:W-:Y:S02]  /*0180*/  LEA R0, R9, UR4, 0x3 ;  /* 0x0000000409007c11 */ /* 0x000fe4000f8e18ff */
[----:B--2---:R-:W-:Y:S02]  /*0190*/  R2UR UR6, R14 ;  /* 0x000000000e0672ca */ /* 0x004fe400000e0000 */
[----:B------:R-:W-:Y:S02]  /*01a0*/  R2UR UR7, R15 ;  /* 0x000000000f0772ca */ /* 0x000fe400000e0000 */
[----:B---3--:R-:W-:Y:S02]  /*01b0*/  R2UR UR8, R4 ;  /* 0x00000000040872ca */ /* 0x008fe400000e0000 */
[----:B------:R-:W-:Y:S02]  /*01c0*/  R2UR UR9, R5 ;  /* 0x00000000050972ca */ /* 0x000fe400000e0000 */
[----:B----4-:R-:W-:-:S02]  /*01d0*/  R2UR UR10, R6 ;  /* 0x00000000060a72ca */ /* 0x010fc400000e0000 */
[----:B-1----:R-:W-:-:S15]  /*01e0*/  R2UR UR11, R7 ;  /* 0x00000000070b72ca */ /* 0x002fde00000e0000 */
.L_x_20:
[----:B0-----:R-:W0:Y:S01]  /*01f0*/  S2R R2, SR_TID.X ;  /* 0x0000000000027919 */ /* 0x001e220000002100 */
[----:B------:R-:W1:Y:S01]  /*0200*/  LDCU UR4, c[0x0][0x390] ;  /* 0x00007200ff0477ac */ /* 0x000e620008000800 */
[----:B------:R-:W-:Y:S01]  /*0210*/  BSSY.RECONVERGENT B1, `(.L_x_1) ;  /* 0x00000d5000017945 */ /* 0x000fe20003800200 */
[----:B------:R2:W-:Y:S01]  /*0220*/  STS.64 [R0], RZ ;  /* 0x000000ff00007388 */ /* 0x0005e20000000a00 */
[----:B-1----:R-:W-:-:S05]  /*0230*/  IMAD.U32 R3, RZ, RZ, UR4 ;  /* 0x00000004ff037e24 */ /* 0x002fca000f8e00ff */
[----:B0-----:R-:W-:-:S13]  /*0240*/  ISETP.GE.U32.AND P0, PT, R2, R3, PT ;  /* 0x000000030200720c */ /* 0x001fda0003f06070 */
[----:B--2---:R-:W-:Y:S05]  /*0250*/  @P0 BRA `(.L_x_2) ;  /* 0x0000000c00400947 */ /* 0x004fea0003800000 */
[----:B------:R-:W0:Y:S08]  /*0260*/  LDC.64 R16, c[0x0][0x380] ;  /* 0x0000e000ff107b82 */ /* 0x000e300000000a00 */
[----:B------:R-:W1:Y:S01]  /*0270*/  LDC R26, c[0x0][0x390] ;  /* 0x0000e400ff1a7b82 */ /* 0x000e620000000800 */
[----:B0-----:R-:W-:-:S05]  /*0280*/  IMAD.WIDE.U32 R16, R13, 0x18, R16 ;  /* 0x000000180d107825 */ /* 0x001fca00078e0010 */
[----:B------:R0:W5:Y:S04]  /*0290*/  LDG.E.64 R8, desc[UR12][R16.64] ;  /* 0x0000000c10087981 */ /* 0x000168000c1e1b00 */
[----:B------:R0:W5:Y:S04]  /*02a0*/  LDG.E.64 R6, desc[UR12][R16.64+0x8] ;  /* 0x0000080c10067981 */ /* 0x000168000c1e1b00 */
[----:B------:R0:W5:Y:S01]  /*02b0*/  LDG.E.64 R4, desc[UR12][R16.64+0x10] ;  /* 0x0000100c10047981 */ /* 0x000162000c1e1b00 */
[----:B------:R-:W-:Y:S01]  /*02c0*/  LOP3.LUT R25, RZ, R2, RZ, 0x33, !PT ;  /* 0x00000002ff197212 */ /* 0x000fe200078e33ff */
[----:B------:R-:W-:Y:S01]  /*02d0*/  BSSY.RECONVERGENT B0, `(.L_x_3) ;  /* 0x0000058000007945 */ /* 0x000fe20003800200 */
[----:B------:R-:W-:-:S03]  /*02e0*/  IMAD.MOV.U32 R24, RZ, RZ, R2 ;  /* 0x000000ffff187224 */ /* 0x000fc600078e0002 */
[----:B-1----:R-:W-:-:S05]  /*02f0*/  IMAD.IADD R14, R25, 0x1, R26 ;  /* 0x00000001190e7824 */ /* 0x002fca00078e021a */
[----:B------:R-:W-:Y:S02]  /*0300*/  LOP3.LUT R18, R14, 0xc00, RZ, 0xc0, !PT ;  /* 0x00000c000e127812 */ /* 0x000fe400078ec0ff */
[----:B------:R-:W-:Y:S02]  /*0310*/  CS2R R14, SRZ ;  /* 0x00000000000e7805 */ /* 0x000fe4000001ff00 */
[----:B------:R-:W-:-:S13]  /*0320*/  ISETP.NE.AND P0, PT, R18, 0xc00, PT ;  /* 0x00000c001200780c */ /* 0x000fda0003f05270 */
[----:B0-----:R-:W-:Y:S05]  /*0330*/  @!P0 BRA `(.L_x_4) ;  /* 0x0000000400448947 */ /* 0x001fea0003800000 */
[----:B------:R-:W-:Y:S01]  /*0340*/  ISETP.NE.AND P0, PT, R2, R12, PT ;  /* 0x0000000c0200720c */ /* 0x000fe20003f05270 */
[----:B------:R-:W-:Y:S01]  /*0350*/  BSSY.RECONVERGENT B3, `(.L_x_5) ;  /* 0x0000018000037945 */ /* 0x000fe20003800200 */
[----:B------:R-:W-:Y:S02]  /*0360*/  ISETP.NE.AND P1, PT, R18, RZ, PT ;  /* 0x000000ff1200720c */ /* 0x000fe40003f25270 */
[----:B------:R-:W-:Y:S02]  /*0370*/  CS2R R14, SRZ ;  /* 0x00000000000e7805 */ /* 0x000fe4000001ff00 */
[C---:B------:R-:W-:Y:S02]  /*0380*/  ISETP.EQ.OR P0, PT, R2.reuse, R13, !P0 ;  /* 0x0000000d0200720c */ /* 0x040fe40004702670 */
[----:B------:R-:W-:-:S11]  /*0390*/  LOP3.LUT R24, R2, 0x400, RZ, 0xfc, !PT ;  /* 0x0000040002187812 */ /* 0x000fd600078efcff */
[----:B------:R-:W-:Y:S05]  /*03a0*/  @P0 BRA `(.L_x_6) ;  /* 0x0000000000480947 */ /* 0x000fea0003800000 */
[----:B------:R-:W2:Y:S04]  /*03b0*/  LDG.E.64 R18, desc[UR12][R10.64] ;  /* 0x0000000c0a127981 */ /* 0x000ea8000c1e1b00 */
[----:B------:R-:W3:Y:S04]  /*03c0*/  LDG.E.64 R22, desc[UR12][R10.64+0x8] ;  /* 0x0000080c0a167981 */ /* 0x000ee8000c1e1b00 */
[----:B------:R-:W4:Y:S01]  /*03d0*/  LDG.E.64 R14, desc[UR12][R10.64+0x10] ;  /* 0x0000100c0a0e7981 */ /* 0x000f22000c1e1b00 */
[----:B--2---:R-:W-:Y:S02]  /*03e0*/  DADD R16, R18, -UR6 ;  /* 0x8000000612107e29 */ /* 0x004fe40008000000 */
[----:B-----5:R-:W-:-:S02]  /*03f0*/  DADD R18, -R8, R18 ;  /* 0x0000000008127229 */ /* 0x020fc40000000112 */
[----:B---3--:R-:W-:Y:S02]  /*0400*/  DADD R20, R22, -UR8 ;  /* 0x8000000816147e29 */ /* 0x008fe40008000000 */
[----:B------:R-:W-:-:S06]  /*0410*/  DADD R22, -R6, R22 ;  /* 0x0000000006167229 */ /* 0x000fcc0000000116 */
[----:B------:R-:W-:Y:S02]  /*0420*/  DADD R16, |R16|, |R20| ;  /* 0x0000000010107229 */ /* 0x000fe40000000614 */
[----:B----4-:R-:W-:Y:S02]  /*0430*/  DADD R20, R14, -UR10 ;  /* 0x8000000a0e147e29 */ /* 0x010fe40008000000 */
[----:B------:R-:W-:Y:S02]  /*0440*/  DADD R18, |R18|, |R22| ;  /* 0x0000000012127229 */ /* 0x000fe40000000616 */
[----:B------:R-:W-:-:S04]  /*0450*/  DADD R14, -R4, R14 ;  /* 0x00000000040e7229 */ /* 0x000fc8000000010e */
[----:B------:R-:W-:-:S04]  /*0460*/  DADD R16, R16, |R20| ;  /* 0x0000000010107229 */ /* 0x000fc80000000414 */
[----:B------:R-:W-:-:S08]  /*0470*/  DADD R14, R18, |R14| ;  /* 0x00000000120e7229 */ /* 0x000fd0000000040e */
[----:B------:R-:W-:-:S14]  /*0480*/  DSETP.GEU.AND P0, PT, R16, R14, PT ;  /* 0x0000000e1000722a */ /* 0x000fdc0003f0e000 */
[----:B------:R0:W-:Y:S04]  /*0490*/  @P0 STS.64 [R0], R14 ;  /* 0x0000000e00000388 */ /* 0x0001e80000000a00 */
[----:B------:R0:W-:Y:S01]  /*04a0*/  @!P0 STS.64 [R0], R16 ;  /* 0x0000001000008388 */ /* 0x0001e20000000a00 */
[----:B------:R-:W-:Y:S02]  /*04b0*/  @!P0 IMAD.MOV.U32 R14, RZ, RZ, R16 ;  /* 0x000000ffff0e8224 */ /* 0x000fe400078e0010 */
[----:B------:R-:W-:-:S07]  /*04c0*/  @!P0 IMAD.MOV.U32 R15, RZ, RZ, R17 ;  /* 0x000000ffff0f8224 */ /* 0x000fce00078e0011 */
.L_x_6:
[----:B------:R-:W-:Y:S05]  /*04d0*/  BSYNC.RECONVERGENT B3 ;  /* 0x0000000000037941 */ /* 0x000fea0003800200 */
.L_x_5:
[----:B------:R-:W-:Y:S05]  /*04e0*/  @!P1 BRA `(.L_x_4) ;  /* 0x0000000000d89947 */ /* 0x000fea0003800000 */
[----:B------:R-:W1:Y:S01]  /*04f0*/  S2R R27, SR_TID.X ;  /* 0x00000000001b7919 */ /* 0x000e620000002100 */
[C---:B------:R-:W-:Y:S01]  /*0500*/  ISETP.NE.AND P0, PT, R24.reuse, R12, PT ;  /* 0x0000000c1800720c */ /* 0x040fe20003f05270 */
[----:B------:R-:W-:Y:S01]  /*0510*/  IMAD.IADD R25, R25, 0x1, R26 ;  /* 0x0000000119197824 */ /* 0x000fe200078e021a */
[----:B------:R-:W-:Y:S02]  /*0520*/  BSSY.RECONVERGENT B3, `(.L_x_7) ;  /* 0x0000017000037945 */ /* 0x000fe40003800200 */
[----:B------:R-:W-:Y:S02]  /*0530*/  ISETP.EQ.OR P0, PT, R24, R13, !P0 ;  /* 0x0000000d1800720c */ /* 0x000fe40004702670 */
[----:B------:R-:W-:-:S04]  /*0540*/  LOP3.LUT R25, R25, 0xc00, RZ, 0xc0, !PT ;  /* 0x00000c0019197812 */ /* 0x000fc800078ec0ff */
[----:B------:R-:W-:-:S07]  /*0550*/  ISETP.NE.AND P1, PT, R25, 0x400, PT ;  /* 0x000004001900780c */ /* 0x000fce0003f25270 */
[----:B------:R-:W-:Y:S06]  /*0560*/  @P0 BRA `(.L_x_8) ;  /* 0x0000000000480947 */ /* 0x000fec0003800000 */
[----:B------:R-:W2:Y:S04]  /*0570*/  LDG.E.64 R24, desc[UR12][R10.64+0x6000] ;  /* 0x0060000c0a187981 */ /* 0x000ea8000c1e1b00 */
[----:B0-----:R-:W3:Y:S04]  /*0580*/  LDG.E.64 R16, desc[UR12][R10.64+0x6008] ;  /* 0x0060080c0a107981 */ /* 0x001ee8000c1e1b00 */
        /* <DEDUP_REMOVED lines=12> */
[----:B------:R-:W-:-:S07]  /*0650*/  @P0 DADD R14, R14, R16 ;  /* 0x000000000e0e0229 */ /* 0x000fce0000000010 */
[----:B------:R2:W-:Y:S01]  /*0660*/  @P0 STS.64 [R0], R14 ;  /* 0x0000000e00000388 */ /* 0x0005e20000000a00 */
[----:B------:R-:W-:-:S07]  /*0670*/  @!P0 DADD R14, R14, R20 ;  /* 0x000000000e0e8229 */ /* 0x000fce0000000014 */
[----:B------:R2:W-:Y:S04]  /*0680*/  @!P0 STS.64 [R0], R14 ;  /* 0x0000000e00008388 */ /* 0x0005e80000000a00 */
.L_x_8:
[----:B------:R-:W-:Y:S05]  /*0690*/  BSYNC.RECONVERGENT B3 ;  /* 0x0000000000037941 */ /* 0x000fea0003800200 */
.L_x_7:
[----:B-1----:R-:W-:Y:S01]  /*06a0*/  LOP3.LUT R24, R27, 0x800, RZ, 0xfc, !PT ;  /* 0x000008001b187812 */ /* 0x002fe200078efcff */
[----:B------:R-:W-:Y:S06]  /*06b0*/  @!P1 BRA `(.L_x_4) ;  /* 0x0000000000649947 */ /* 0x000fec0003800000 */
[C---:B------:R-:W-:Y:S02]  /*06c0*/  ISETP.NE.AND P0, PT, R24.reuse, R12, PT ;  /* 0x0000000c1800720c */ /* 0x040fe40003f05270 */
[----:B------:R-:W-:Y:S02]  /*06d0*/  LOP3.LUT R27, R27, 0xc00, RZ, 0xfc, !PT ;  /* 0x00000c001b1b7812 */ /* 0x000fe400078efcff */
[----:B------:R-:W-:-:S03]  /*06e0*/  ISETP.EQ.OR P0, PT, R24, R13, !P0 ;  /* 0x0000000d1800720c */ /* 0x000fc60004702670 */
[----:B------:R-:W-:-:S10]  /*06f0*/  IMAD.MOV.U32 R24, RZ, RZ, R27 ;  /* 0x000000ffff187224 */ /* 0x000fd400078e001b */
[----:B------:R-:W-:Y:S05]  /*0700*/  @P0 BRA `(.L_x_4) ;  /* 0x0000000000500947 */ /* 0x000fea0003800000 */
[----:B0-----:R-:W3:Y:S04]  /*0710*/  LDG.E.64 R16, desc[UR12][R10.64+0xc000] ;  /* 0x00c0000c0a107981 */ /* 0x001ee8000c1e1b00 */
[----:B------:R-:W4:Y:S04]  /*0720*/  LDG.E.64 R18, desc[UR12][R10.64+0xc008] ;  /* 0x00c0080c0a127981 */ /* 0x000f28000c1e1b00 */
[----:B------:R-:W2:Y:S01]  /*0730*/  LDG.E.64 R20, desc[UR12][R10.64+0xc010] ;  /* 0x00c0100c0a147981 */ /* 0x000ea2000c1e1b00 */
[----:B---3--:R-:W-:Y:S02]  /*0740*/  DADD R24, R16, -UR6 ;  /* 0x8000000610187e29 */ /* 0x008fe40008000000 */
[----:B-----5:R-:W-:-:S02]  /*0750*/  DADD R16, -R8, R16 ;  /* 0x0000000008107229 */ /* 0x020fc40000000110 */
[----:B----4-:R-:W-:Y:S02]  /*0760*/  DADD R22, R18, -UR8 ;  /* 0x8000000812167e29 */ /* 0x010fe40008000000 */
[----:B------:R-:W-:-:S06]  /*0770*/  DADD R18, -R6, R18 ;  /* 0x0000000006127229 */ /* 0x000fcc0000000112 */
[----:B------:R-:W-:Y:S02]  /*0780*/  DADD R22, |R24|, |R22| ;  /* 0x0000000018167229 */ /* 0x000fe40000000616 */
[----:B--2---:R-:W-:Y:S02]  /*0790*/  DADD R24, R20, -UR10 ;  /* 0x8000000a14187e29 */ /* 0x004fe40008000000 */
[----:B------:R-:W-:Y:S02]  /*07a0*/  DADD R16, |R16|, |R18| ;  /* 0x0000000010107229 */ /* 0x000fe40000000612 */
[----:B------:R-:W-:-:S04]  /*07b0*/  DADD R20, -R4, R20 ;  /* 0x0000000004147229 */ /* 0x000fc80000000114 */
[----:B------:R-:W-:-:S04]  /*07c0*/  DADD R22, R22, |R24| ;  /* 0x0000000016167229 */ /* 0x000fc80000000418 */
[----:B------:R-:W-:-:S08]  /*07d0*/  DADD R16, R16, |R20| ;  /* 0x0000000010107229 */ /* 0x000fd00000000414 */
[----:B------:R-:W-:-:S14]  /*07e0*/  DSETP.GEU.AND P0, PT, R22, R16, PT ;  /* 0x000000101600722a */ /* 0x000fdc0003f0e000 */
[----:B------:R-:W-:Y:S01]  /*07f0*/  @P0 DADD R14, R14, R16 ;  /* 0x000000000e0e0229 */ /* 0x000fe20000000010 */
[--C-:B------:R-:W-:Y:S02]  /*0800*/  @P0 IMAD.MOV.U32 R24, RZ, RZ, R27.reuse ;  /* 0x000000ffff180224 */ /* 0x100fe400078e001b */
[----:B------:R-:W-:-:S04]  /*0810*/  @!P0 IMAD.MOV.U32 R24, RZ, RZ, R27 ;  /* 0x000000ffff188224 */ /* 0x000fc800078e001b */
[----:B------:R1:W-:Y:S01]  /*0820*/  @P0 STS.64 [R0], R14 ;  /* 0x0000000e00000388 */ /* 0x0003e20000000a00 */
[----:B------:R-:W-:-:S07]  /*0830*/  @!P0 DADD R14, R14, R22 ;  /* 0x000000000e0e8229 */ /* 0x000fce0000000016 */
[----:B------:R1:W-:Y:S04]  /*0840*/  @!P0 STS.64 [R0], R14 ;  /* 0x0000000e00008388 */ /* 0x0003e80000000a00 */
.L_x_4:
[----:B------:R-:W-:Y:S05]  /*0850*/  BSYNC.RECONVERGENT B0 ;  /* 0x0000000000007941 */ /* 0x000fea0003800200 */
.L_x_3:
[----:B0-----:R-:W-:-:S05]  /*0860*/  LOP3.LUT R17, RZ, R2, RZ, 0x33, !PT ;  /* 0x00000002ff117212 */ /* 0x001fca00078e33ff */
[----:B------:R-:W-:-:S05]  /*0870*/  IMAD.IADD R17, R17, 0x1, R26 ;  /* 0x0000000111117824 */ /* 0x000fca00078e021a */
[----:B------:R-:W-:-:S13]  /*0880*/  ISETP.GE.U32.AND P0, PT, R17, 0xc00, PT ;  /* 0x00000c001100780c */ /* 0x000fda0003f06070 */
[----:B------:R-:W-:Y:S05]  /*0890*/  @!P0 BRA `(.L_x_2) ;  /* 0x0000000400b08947 */ /* 0x000fea0003800000 */
[----:B------:R-:W0:Y:S01]  /*08a0*/  LDC.64 R2, c[0x0][0x380] ;  /* 0x0000e000ff027b82 */ /* 0x000e220000000a00 */
[C---:B------:R-:W-:Y:S02]  /*08b0*/  IMAD.IADD R25, R24.reuse, 0x1, -R13 ;  /* 0x0000000118197824 */ /* 0x040fe400078e0a0d */
[----:B0-----:R-:W-:-:S03]  /*08c0*/  IMAD.WIDE.U32 R2, R24, 0x18, R2 ;  /* 0x0000001818027825 */ /* 0x001fc600078e0002 */
[----:B------:R-:W-:-:S05]  /*08d0*/  IADD3 R18, P0, PT, R2, 0xc000, RZ ;  /* 0x0000c00002127810 */ /* 0x000fca0007f1e0ff */
[----:B------:R-:W-:-:S08]  /*08e0*/  IMAD.X R17, RZ, RZ, R3, P0 ;  /* 0x000000ffff117224 */ /* 0x000fd000000e0603 */
.L_x_17:
[CC--:B------:R-:W-:Y:S01]  /*08f0*/  ISETP.NE.AND P3, PT, R24.reuse, R12.reuse, PT ;  /* 0x0000000c1800720c */ /* 0x0c0fe20003f65270 */
[C---:B------:R-:W-:Y:S01]  /*0900*/  VIADD R16, R24.reuse, 0xc00 ;  /* 0x00000c0018107836 */ /* 0x040fe20000000000 */
[----:B------:R-:W-:Y:S01]  /*0910*/  BSSY.RECONVERGENT B0, `(.L_x_9) ;  /* 0x000001e000007945 */ /* 0x000fe20003800200 */
[C---:B------:R-:W-:Y:S01]  /*0920*/  VIADD R2, R24.reuse, 0x400 ;  /* 0x0000040018027836 */ /* 0x040fe20000000000 */
[----:B------:R-:W-:Y:S01]  /*0930*/  ISETP.EQ.OR P3, PT, R25, RZ, !P3 ;  /* 0x000000ff1900720c */ /* 0x000fe20005f62670 */
[----:B------:R-:W-:Y:S01]  /*0940*/  VIADD R3, R24, 0x800 ;  /* 0x0000080018037836 */ /* 0x000fe20000000000 */
[-C--:B------:R-:W-:Y:S02]  /*0950*/  ISETP.NE.AND P2, PT, R16, R12.reuse, PT ;  /* 0x0000000c1000720c */ /* 0x080fe40003f45270 */
[-C--:B------:R-:W-:Y:S02]  /*0960*/  ISETP.NE.AND P0, PT, R2, R12.reuse, PT ;  /* 0x0000000c0200720c */ /* 0x080fe40003f05270 */
[----:B------:R-:W-:-:S02]  /*0970*/  ISETP.NE.AND P1, PT, R3, R12, PT ;  /* 0x0000000c0300720c */ /* 0x000fc40003f25270 */
[-C--:B------:R-:W-:Y:S01]  /*0980*/  ISETP.EQ.OR P2, PT, R16, R13.reuse, !P2 ;  /* 0x0000000d1000720c */ /* 0x080fe20005742670 */
[----:B------:R-:W-:Y:S01]  /*0990*/  IMAD.MOV.U32 R16, RZ, RZ, R18 ;  /* 0x000000ffff107224 */ /* 0x000fe200078e0012 */
[-C--:B------:R-:W-:Y:S02]  /*09a0*/  ISETP.EQ.OR P0, PT, R2, R13.reuse, !P0 ;  /* 0x0000000d0200720c */ /* 0x080fe40004702670 */
[----:B------:R-:W-:Y:S01]  /*09b0*/  ISETP.EQ.OR P1, PT, R3, R13, !P1 ;  /* 0x0000000d0300720c */ /* 0x000fe20004f22670 */
[----:B0--34-:R-:W-:-:S12]  /*09c0*/  @P3 BRA `(.L_x_10) ;  /* 0x0000000000483947 */ /* 0x019fd80003800000 */
[----:B------:R-:W3:Y:S04]  /*09d0*/  LDG.E.64 R26, desc[UR12][R16.64+-0xc000] ;  /* 0xff40000c101a7981 */ /* 0x000ee8000c1e1b00 */
        /* <DEDUP_REMOVED lines=13> */
[----:B-1----:R-:W-:-:S07]  /*0ab0*/  @!P3 DADD R14, R14, R20 ;  /* 0x000000000e0eb229 */ /* 0x002fce0000000014 */
[----:B------:R0:W-:Y:S01]  /*0ac0*/  @!P3 STS.64 [R0], R14 ;  /* 0x0000000e0000b388 */ /* 0x0001e20000000a00 */
[----:B------:R-:W-:-:S07]  /*0ad0*/  @P3 DADD R14, R14, R2 ;  /* 0x000000000e0e3229 */ /* 0x000fce0000000002 */
[----:B------:R0:W-:Y:S04]  /*0ae0*/  @P3 STS.64 [R0], R14 ;  /* 0x0000000e00003388 */ /* 0x0001e80000000a00 */
.L_x_10:
[----:B------:R-:W-:Y:S05]  /*0af0*/  BSYNC.RECONVERGENT B0 ;  /* 0x0000000000007941 */ /* 0x000fea0003800200 */
.L_x_9:
[----:B------:R-:W-:Y:S04]  /*0b00*/  BSSY.RECONVERGENT B0, `(.L_x_11) ;  /* 0x0000014000007945 */ /* 0x000fe80003800200 */
[----:B------:R-:W-:Y:S05]  /*0b10*/  @P0 BRA `(.L_x_12) ;  /* 0x0000000000480947 */ /* 0x000fea0003800000 */
        /* <DEDUP_REMOVED lines=14> */
[----:B01----:R-:W-:-:S07]  /*0c00*/  @P0 DADD R14, R14, R2 ;  /* 0x000000000e0e0229 */ /* 0x003fce0000000002 */
[----:B------:R3:W-:Y:S01]  /*0c10*/  @P0 STS.64 [R0], R14 ;  /* 0x0000000e00000388 */ /* 0x0007e20000000a00 */
[----:B------:R-:W-:-:S07]  /*0c20*/  @!P0 DADD R14, R14, R20 ;  /* 0x000000000e0e8229 */ /* 0x000fce0000000014 */
[----:B------:R3:W-:Y:S04]  /*0c30*/  @!P0 STS.64 [R0], R14 ;  /* 0x0000000e00008388 */ /* 0x0007e80000000a00 */
.L_x_12:
[----:B------:R-:W-:Y:S05]  /*0c40*/  BSYNC.RECONVERGENT B0 ;  /* 0x0000000000007941 */ /* 0x000fea0003800200 */
.L_x_11:
[----:B------:R-:W-:Y:S04]  /*0c50*/  BSSY.RECONVERGENT B0, `(.L_x_13) ;  /* 0x0000014000007945 */ /* 0x000fe80003800200 */
[----:B------:R-:W-:Y:S05]  /*0c60*/  @P1 BRA `(.L_x_14) ;  /* 0x0000000000481947 */ /* 0x000fea0003800000 */
[----:B------:R-:W4:Y:S04]  /*0c70*/  LDG.E.64 R26, desc[UR12][R16.64] ;  /* 0x0000000c101a7981 */ /* 0x000f28000c1e1b00 */
[----:B------:R-:W2:Y:S04]  /*0c80*/  LDG.E.64 R2, desc[UR12][R16.64+0x8] ;  /* 0x0000080c10027981 */ /* 0x000ea8000c1e1b00 */
[----:B------:R-:W3:Y:S01]  /*0c90*/  LDG.E.64 R18, desc[UR12][R16.64+0x10] ;  /* 0x0000100c10127981 */ /* 0x000ee2000c1e1b00 */
[----:B----4-:R-:W-:Y:S02]  /*0ca0*/  DADD R22, R26, -UR6 ;  /* 0x800000061a167e29 */ /* 0x010fe40008000000 */
[----:B-----5:R-:W-:-:S02]  /*0cb0*/  DADD R26, -R8, R26 ;  /* 0x00000000081a7229 */ /* 0x020fc4000000011a */
[----:B--2---:R-:W-:Y:S02]  /*0cc0*/  DADD R20, R2, -UR8 ;  /* 0x8000000802147e29 */ /* 0x004fe40008000000 */
[----:B------:R-:W-:-:S06]  /*0cd0*/  DADD R2, -R6, R2 ;  /* 0x0000000006027229 */ /* 0x000fcc0000000102 */
[----:B------:R-:W-:Y:S02]  /*0ce0*/  DADD R20, |R22|, |R20| ;  /* 0x0000000016147229 */ /* 0x000fe40000000614 */
[----:B---3--:R-:W-:Y:S02]  /*0cf0*/  DADD R22, R18, -UR10 ;  /* 0x8000000a12167e29 */ /* 0x008fe40008000000 */
        /* <DEDUP_REMOVED lines=9> */
.L_x_14:
[----:B------:R-:W-:Y:S05]  /*0d90*/  BSYNC.RECONVERGENT B0 ;  /* 0x0000000000007941 */ /* 0x000fea0003800200 */
.L_x_13:
[----:B------:R-:W-:Y:S04]  /*0da0*/  BSSY.RECONVERGENT B0, `(.L_x_15) ;  /* 0x0000014000007945 */ /* 0x000fe80003800200 */
        /* <DEDUP_REMOVED lines=19> */
.L_x_16:
[----:B------:R-:W-:Y:S05]  /*0ee0*/  BSYNC.RECONVERGENT B0 ;  /* 0x0000000000007941 */ /* 0x000fea0003800200 */
.L_x_15:
[----:B------:R-:W-:Y:S01]  /*0ef0*/  VIADD R24, R24, 0x1000 ;  /* 0x0000100018187836 */ /* 0x000fe20000000000 */
[----:B------:R-:W-:Y:S01]  /*0f00*/  IADD3 R18, P1, PT, R16, 0x18000, RZ ;  /* 0x0001800010127810 */ /* 0x000fe20007f3e0ff */
[----:B------:R-:W-:Y:S02]  /*0f10*/  IMAD.U32 R3, RZ, RZ, UR14 ;  /* 0x0000000eff037e24 */ /* 0x000fe4000f8e00ff */
[----:B------:R-:W-:Y:S02]  /*0f20*/  VIADD R25, R25, 0x1000 ;  /* 0x0000100019197836 */ /* 0x000fe40000000000 */
[----:B------:R-:W-:Y:S01]  /*0f30*/  IMAD.X R17, RZ, RZ, R17, P1 ;  /* 0x000000ffff117224 */ /* 0x000fe200008e0611 */
[----:B------:R-:W-:-:S13]  /*0f40*/  ISETP.GE.AND P0, PT, R24, R3, PT ;  /* 0x000000031800720c */ /* 0x000fda0003f06270 */
[----:B------:R-:W-:Y:S05]  /*0f50*/  @!P0 BRA `(.L_x_17) ;  /* 0xfffffff800648947 */ /* 0x000fea000383ffff */
.L_x_2:
[----:B------:R-:W-:Y:S05]  /*0f60*/  BSYNC.RECONVERGENT B1 ;  /* 0x0000000000017941 */ /* 0x000fea0003800200 */
.L_x_1:
[----:B------:R-:W0:Y:S01]  /*0f70*/  S2R R2, SR_TID.X ;  /* 0x0000000000027919 */ /* 0x000e220000002100 */
[----:B------:R-:W-:Y:S01]  /*0f80*/  BAR.SYNC.DEFER_BLOCKING 0x0 ;  /* 0x0000000000007b1d */ /* 0x000fe20000010000 */
[C---:B0-----:R-:W-:Y:S02]  /*0f90*/  ISETP.GT.U32.AND P0, PT, R2.reuse, 0x1ff, PT ;  /* 0x000001ff0200780c */ /* 0x041fe40003f04070 */
[C---:B------:R-:W-:Y:S02]  /*0fa0*/  ISETP.GT.U32.AND P1, PT, R2.reuse, 0xff, PT ;  /* 0x000000ff0200780c */ /* 0x040fe40003f24070 */
[----:B------:R-:W-:-:S09]  /*0fb0*/  ISETP.NE.AND P2, PT, R2, RZ, PT ;  /* 0x000000ff0200720c */ /* 0x000fd20003f45270 */
[----:B-----5:R-:W-:Y:S04]  /*0fc0*/  @!P0 LDS.64 R4, [R0] ;  /* 0x0000000000048984 */ /* 0x020fe80000000a00 */
[----:B------:R-:W0:Y:S02]  /*0fd0*/  @!P0 LDS.64 R6, [R0+0x1000] ;  /* 0x0010000000068984 */ /* 0x000e240000000a00 */
[----:B0-----:R-:W-:-:S07]  /*0fe0*/  @!P0 DADD R4, R4, R6 ;  /* 0x0000000004048229 */ /* 0x001fce0000000006 */
[----:B------:R-:W-:Y:S01]  /*0ff0*/  @!P0 STS.64 [R0], R4 ;  /* 0x0000000400008388 */ /* 0x000fe20000000a00 */
[----:B------:R-:W-:Y:S01]  /*1000*/  BAR.SYNC.DEFER_BLOCKING 0x0 ;  /* 0x0000000000007b1d */ /* 0x000fe20000010000 */
[----:B------:R-:W-:-:S05]  /*1010*/  ISETP.GT.U32.AND P0, PT, R2, 0x7f, PT ;  /* 0x0000007f0200780c */ /* 0x000fca0003f04070 */
[----:B------:R-:W-:Y:S04]  /*1020*/  @!P1 LDS.64 R6, [R0] ;  /* 0x0000000000069984 */ /* 0x000fe80000000a00 */
[----:B------:R-:W0:Y:S02]  /*1030*/  @!P1 LDS.64 R8, [R0+0x800] ;  /* 0x0008000000089984 */ /* 0x000e240000000a00 */
[----:B0-----:R-:W-:-:S07]  /*1040*/  @!P1 DADD R6, R6, R8 ;  /* 0x0000000006069229 */ /* 0x001fce0000000008 */
[----:B------:R-:W-:Y:S01]  /*1050*/  @!P1 STS.64 [R0], R6 ;  /* 0x0000000600009388 */ /* 0x000fe20000000a00 */
[----:B------:R-:W-:Y:S01]  /*1060*/  BAR.SYNC.DEFER_BLOCKING 0x0 ;  /* 0x0000000000007b1d */ /* 0x000fe20000010000 */
[----:B------:R-:W-:-:S05]  /*1070*/  ISETP.GT.U32.AND P1, PT, R2, 0x3f, PT ;  /* 0x0000003f0200780c */ /* 0x000fca0003f24070 */
[----:B------:R-:W-:Y:S04]  /*1080*/  @!P0 LDS.64 R8, [R0] ;  /* 0x0000000000088984 */ /* 0x000fe80000000a00 */
[----:B-1234-:R-:W0:Y:S02]  /*1090*/  @!P0 LDS.64 R14, [R0+0x400] ;  /* 0x00040000000e8984 */ /* 0x01ee240000000a00 */
        /* <DEDUP_REMOVED lines=25> */
[----:B------:R0:W-:Y:S01]  /*1230*/  @!P0 STS.64 [R0], R4 ;  /* 0x0000000400008388 */ /* 0x0001e20000000a00 */
[----:B------:R-:W-:Y:S01]  /*1240*/  BAR.SYNC.DEFER_BLOCKING 0x0 ;  /* 0x0000000000007b1d */ /* 0x000fe20000010000 */
[----:B------:R-:W-:Y:S02]  /*1250*/  ISETP.GT.U32.AND P0, PT, R2, 0x1, PT ;  /* 0x000000010200780c */ /* 0x000fe40003f04070 */
[----:B------:R-:W-:-:S03]  /*1260*/  @!P2 MOV R2, 0x400 ;  /* 0x000004000002a802 */ /* 0x000fc60000000f00 */
[----:B0-----:R-:W0:Y:S01]  /*1270*/  @!P2 S2R R5, SR_CgaCtaId ;  /* 0x000000000005a919 */ /* 0x001e220000008800 */
[----:B------:R-:W-:Y:S04]  /*1280*/  @!P1 LDS.64 R6, [R0] ;  /* 0x0000000000069984 */ /* 0x000fe80000000a00 */
[----:B------:R-:W1:Y:S01]  /*1290*/  @!P1 LDS.64 R14, [R0+0x20] ;  /* 0x00002000000e9984 */ /* 0x000e620000000a00 */
[----:B0-----:R-:W-:Y:S01]  /*12a0*/  @!P2 LEA R2, R5, R2, 0x18 ;  /* 0x000000020502a211 */ /* 0x001fe200078ec0ff */
[----:B-1----:R-:W-:-:S07]  /*12b0*/  @!P1 DADD R6, R6, R14 ;  /* 0x0000000006069229 */ /* 0x002fce000000000e */
[----:B------:R0:W-:Y:S01]  /*12c0*/  @!P1 STS.64 [R0], R6 ;  /* 0x0000000600009388 */ /* 0x0001e20000000a00 */
[----:B------:R-:W-:Y:S08]  /*12d0*/  BAR.SYNC.DEFER_BLOCKING 0x0 ;  /* 0x0000000000007b1d */ /* 0x000ff00000010000 */
[----:B0-----:R-:W0:Y:S01]  /*12e0*/  LDC.64 R6, c[0x0][0x388] ;  /* 0x0000e200ff067b82 */ /* 0x001e220000000a00 */
[----:B------:R-:W-:Y:S04]  /*12f0*/  @!P0 LDS.64 R8, [R0] ;  /* 0x0000000000088984 */ /* 0x000fe80000000a00 */
[----:B------:R-:W1:Y:S01]  /*1300*/  @!P0 LDS.64 R14, [R0+0x10] ;  /* 0x00001000000e8984 */ /* 0x000e620000000a00 */
[----:B0-----:R-:W-:Y:S01]  /*1310*/  IMAD.WIDE.U32 R16, R12, 0x10, R6 ;  /* 0x000000100c107825 */ /* 0x001fe200078e0006 */
[----:B-1----:R-:W-:-:S07]  /*1320*/  @!P0 DADD R8, R8, R14 ;  /* 0x0000000008088229 */ /* 0x002fce000000000e */
[----:B------:R-:W-:Y:S01]  /*1330*/  @!P0 STS.64 [R0], R8 ;  /* 0x0000000800008388 */ /* 0x000fe20000000a00 */
[----:B------:R-:W-:Y:S06]  /*1340*/  BAR.SYNC.DEFER_BLOCKING 0x0 ;  /* 0x0000000000007b1d */ /* 0x000fec0000010000 */
[----:B------:R-:W-:Y:S04]  /*1350*/  @!P2 LDS.64 R14, [R2+0x8] ;  /* 0x00000800020ea984 */ /* 0x000fe80000000a00 */
[----:B------:R-:W0:Y:S02]  /*1360*/  @!P2 LDS.64 R4, [R0] ;  /* 0x000000000004a984 */ /* 0x000e240000000a00 */
[----:B0-----:R-:W-:-:S07]  /*1370*/  @!P2 DADD R14, R4, R14 ;  /* 0x00000000040ea229 */ /* 0x001fce000000000e */
[----:B------:R0:W-:Y:S01]  /*1380*/  @!P2 STS.64 [R0], R14 ;  /* 0x0000000e0000a388 */ /* 0x0001e20000000a00 */
[----:B------:R-:W-:Y:S06]  /*1390*/  BAR.SYNC.DEFER_BLOCKING 0x0 ;  /* 0x0000000000007b1d */ /* 0x000fec0000010000 */
[----:B------:R-:W2:Y:S02]  /*13a0*/  LDG.E.64 R4, desc[UR12][R16.64+0x8] ;  /* 0x0000080c10047981 */ /* 0x000ea4000c1e1b00 */
[----:B--2---:R-:W-:-:S14]  /*13b0*/  DSETP.NEU.AND P0, PT, R4, RZ, PT ;  /* 0x000000ff0400722a */ /* 0x004fdc0003f0d000 */
[----:B0-----:R-:W-:Y:S05]  /*13c0*/  @P0 BRA `(.L_x_18) ;  /* 0x00000000001c0947 */ /* 0x001fea0003800000 */
[----:B------:R-:W0:Y:S01]  /*13d0*/  S2UR UR5, SR_CgaCtaId ;  /* 0x00000000000579c3 */ /* 0x000e220000008800 */
[----:B------:R-:W-:Y:S01]  /*13e0*/  UMOV UR4, 0x400 ;  /* 0x0000040000047882 */ /* 0x000fe20000000000 */
[----:B------:R-:W-:Y:S01]  /*13f0*/  STG.E.64 desc[UR12][R16.64], R12 ;  /* 0x0000000c10007986 */ /* 0x000fe2000c101b0c */
[----:B0-----:R-:W-:-:S09]  /*1400*/  ULEA UR4, UR5, UR4, 0x18 ;  /* 0x0000000405047291 */ /* 0x001fd2000f8ec0ff */
[----:B------:R-:W0:Y:S04]  /*1410*/  LDS.64 R4, [UR4] ;  /* 0x00000004ff047984 */ /* 0x000e280008000a00 */
[----:B0-----:R0:W-:Y:S01]  /*1420*/  STG.E.64 desc[UR12][R16.64+0x8], R4 ;  /* 0x0000080410007986 */ /* 0x0011e2000c101b0c */
[----:B------:R-:W-:Y:S05]  /*1430*/  BRA `(.L_x_19) ;  /* 0x0000000000247947 */ /* 0x000fea0003800000 */
.L_x_18:
[----:B------:R-:W0:Y:S01]  /*1440*/  S2UR UR5, SR_CgaCtaId ;  /* 0x00000000000579c3 */ /* 0x000e220000008800 */
[----:B------:R-:W-:Y:S02]  /*1450*/  UMOV UR4, 0x400 ;  /* 0x0000040000047882 */ /* 0x000fe40000000000 */
[----:B0-----:R-:W-:-:S09]  /*1460*/  ULEA UR4, UR5, UR4, 0x18 ;  /* 0x0000000405047291 */ /* 0x001fd2000f8ec0ff */
[----:B------:R-:W0:Y:S02]  /*1470*/  LDS.64 R6, [UR4] ;  /* 0x00000004ff067984 */ /* 0x000e240008000a00 */
[----:B0-----:R-:W-:-:S14]  /*1480*/  DSETP.GEU.AND P0, PT, R6, R4, PT ;  /* 0x000000040600722a */ /* 0x001fdc0003f0e000 */
[----:B------:R1:W-:Y:S01]  /*1490*/  @!P0 STG.E.64 desc[UR12][R16.64+0x8], R6 ;  /* 0x0000080610008986 */ /* 0x0003e2000c101b0c */
[----:B------:R-:W-:Y:S02]  /*14a0*/  @!P0 IMAD.MOV.U32 R4, RZ, RZ, R6 ;  /* 0x000000ffff048224 */ /* 0x000fe400078e0006 */
[----:B------:R-:W-:Y:S01]  /*14b0*/  @!P0 IMAD.MOV.U32 R5, RZ, RZ, R7 ;  /* 0x000000ffff058224 */ /* 0x000fe200078e0007 */
[----:B------:R1:W-:Y:S06]  /*14c0*/  @!P0 STG.E.64 desc[UR12][R16.64], R12 ;  /* 0x0000000c10008986 */ /* 0x0003ec000c101b0c */
.L_x_19:
[----:B-1----:R-:W-:-:S05]  /*14d0*/  VIADD R13, R13, 0x1 ;  /* 0x000000010d0d7836 */ /* 0x002fca0000000000 */
[----:B------:R-:W-:-:S13]  /*14e0*/  ISETP.NE.AND P0, PT, R13, R3, PT ;  /* 0x000000030d00720c */ /* 0x000fda0003f05270 */
[----:B------:R-:W-:Y:S05]  /*14f0*/  @P0 BRA `(.L_x_20) ;  /* 0xffffffec003c0947 */ /* 0x000fea000383ffff */
[----:B------:R-:W-:Y:S05]  /*1500*/  BSYNC.RECONVERGENT B2 ;  /* 0x0000000000027941 */ /* 0x000fea0003800200 */
.L_x_0:
[----:B------:R-:W1:Y:S01]  /*1510*/  S2R R0, SR_TID.X ;  /* 0x0000000000007919 */ /* 0x000e620000002100 */
[----:B------:R-:W-:-:S06]  /*1520*/  DSETP.NEU.AND P0, PT, R4, RZ, PT ;  /* 0x000000ff0400722a */ /* 0x000fcc0003f0d000 */
[----:B-1----:R-:W-:-:S13]  /*1530*/  ISETP.NE.OR P0, PT, R0, RZ, !P0 ;  /* 0x000000ff0000720c */ /* 0x002fda0004705670 */
[----:B------:R-:W-:Y:S05]  /*1540*/  @P0 EXIT ;  /* 0x000000000000094d */ /* 0x000fea0003800000 */
[----:B------:R-:W1:Y:S08]  /*1550*/  LDC.64 R2, c[0x4][RZ] ;  /* 0x01000000ff027b82 */ /* 0x000e700000000a00 */
[----:B------:R-:W2:Y:S02]  /*1560*/  LDC.64 R8, c[0x0][0x388] ;  /* 0x0000e200ff087b82 */ /* 0x000ea40000000a00 */
.L_x_22:
[----:B-1----:R-:W3:Y:S01]  /*1570*/  LDG.E R10, desc[UR12][R2.64] ;  /* 0x0000000c020a7981 */ /* 0x002ee2000c1e1900 */
[----:B------:R-:W-:Y:S05]  /*1580*/  YIELD ;  /* 0x0000000000007946 */ /* 0x000fea0003800000 */
[----:B------:R-:W-:Y:S01]  /*1590*/  IMAD.MOV.U32 R11, RZ, RZ, R12 ;  /* 0x000000ffff0b7224 */ /* 0x000fe200078e000c */
[----:B---3--:R-:W-:-:S13]  /*15a0*/  ISETP.NE.AND P0, PT, R10, -0x1, PT ;  /* 0xffffffff0a00780c */ /* 0x008fda0003f05270 */
[----:B------:R-:W-:Y:S05]  /*15b0*/  @!P0 BRA `(.L_x_21) ;  /* 0x0000000000108947 */ /* 0x000fea0003800000 */
[----:B--2---:R-:W-:-:S06]  /*15c0*/  IMAD.WIDE R6, R10, 0x10, R8 ;  /* 0x000000100a067825 */ /* 0x004fcc00078e0208 */
[----:B------:R-:W2:Y:S02]  /*15d0*/  LDG.E.64 R6, desc[UR12][R6.64+0x8] ;  /* 0x0000080c06067981 */ /* 0x000ea4000c1e1b00 */
[----:B--2---:R-:W-:-:S06]  /*15e0*/  DSETP.GEU.AND P0, PT, R4, R6, PT ;  /* 0x000000060400722a */ /* 0x004fcc0003f0e000 */
[----:B------:R-:W-:-:S08]  /*15f0*/  SEL R11, R12, R10, !P0 ;  /* 0x0000000a0c0b7207 */ /* 0x000fd00004000000 */
.L_x_21:
[----:B------:R-:W3:Y:S02]  /*1600*/  ATOMG.E.CAS.STRONG.GPU PT, R7, [R2], R10, R11 ;  /* 0x0000000a020773a9 */ /* 0x000ee400001ee10b */
[----:B---3--:R-:W-:-:S13]  /*1610*/  ISETP.NE.AND P0, PT, R7, R10, PT ;  /* 0x0000000a0700720c */ /* 0x008fda0003f05270 */
[----:B------:R-:W-:Y:S05]  /*1620*/  @P0 BRA `(.L_x_22) ;  /* 0xfffffffc00d00947 */ /* 0x000fea000383ffff */
[----:B------:R-:W-:Y:S05]  /*1630*/  EXIT ;  /* 0x000000000000794d */ /* 0x000fea0003800000 */
.L_x_23:
[----:B------:R-:W-:-:S00]  /*1640*/  BRA `(.L_x_23) ;  /* 0xfffffffc00fc7947 */ /* 0x000fc0000383ffff */
[----:B------:R-:W-:-:S00]  /*1650*/  NOP ;  /* 0x0000000000007918 */ /* 0x000fc00000000000 */
        /* <DEDUP_REMOVED lines=10> */
.L_x_24:


//--------------------- .nv.shared.compute        --------------------------
	.section	.nv.shared.compute,"aw",@nobits
	.sectionflags	@""
	.align	8
.nv.shared.compute:
	.zero		9216


//--------------------- .nv.shared.reserved.0     --------------------------
	.section	.nv.shared.reserved.0,"aw",@nobits
	.weak		__nv_reservedSMEM_offset_0_alias
	.size		__nv_reservedSMEM_offset_0_alias, 0, 64
	.other		__nv_reservedSMEM_offset_0_alias,@"STO_CUDA_RESERVED_SHARED STV_DEFAULT"
__nv_reservedSMEM_offset_0_alias:
	.zero		0
	.zero		64


//--------------------- .nv.global                --------------------------
	.section	.nv.global,"aw",@nobits
	.align	4
.nv.global:
	.type		bobRank,@object
	.size		bobRank,(.L_0 - bobRank)
bobRank:
	.zero		4
.L_0:


//--------------------- .nv.constant0.compute     --------------------------
	.section	.nv.constant0.compute,"a",@progbits
	.sectionflags	@""
	.align	4
.nv.constant0.compute:
	.zero		916


//--------------------- SYMBOLS --------------------------

	.type		.nv.reservedSmem.offset0,@object
	.size		.nv.reservedSmem.offset0,0x4
	.type		.nv.reservedSmem.cap,@object
	.size		.nv.reservedSmem.cap,0x4
